//
// Generated by NVIDIA NVVM Compiler
//
// Compiler Build ID: CL-36424714
// Cuda compilation tools, release 13.0, V13.0.88
// Based on NVVM 20.0.0
//

.version 9.0
.target sm_100
.address_size 64

	// .globl	_Z6kernelPcPii

.visible .entry _Z6kernelPcPii(
	.param .u64 .ptr .align 1 _Z6kernelPcPii_param_0,
	.param .u64 .ptr .align 1 _Z6kernelPcPii_param_1,
	.param .u32 _Z6kernelPcPii_param_2
)
{
	.reg .pred 	%p<3>;
	.reg .b16 	%rs<2>;
	.reg .b32 	%r<5>;
	.reg .b64 	%rd<11>;

	ld.param.u64 	%rd2, [_Z6kernelPcPii_param_0];
	ld.param.u64 	%rd3, [_Z6kernelPcPii_param_1];
	ld.param.u32 	%r2, [_Z6kernelPcPii_param_2];
	cvta.to.global.u64 	%rd1, %rd3;
	mov.u32 	%r1, %ctaid.x;
	setp.ge.u32 	%p1, %r1, %r2;
	@%p1 bra 	$L__BB0_4;
	cvta.to.global.u64 	%rd4, %rd2;
	cvt.u64.u32 	%rd5, %r1;
	add.s64 	%rd6, %rd4, %rd5;
	ld.global.u8 	%rs1, [%rd6];
	setp.ne.s16 	%p2, %rs1, 44;
	@%p2 bra 	$L__BB0_3;
	mul.wide.u32 	%rd9, %r1, 4;
	add.s64 	%rd10, %rd1, %rd9;
	mov.b32 	%r4, 1;
	st.global.u32 	[%rd10], %r4;
	bra.uni 	$L__BB0_4;
$L__BB0_3:
	mul.wide.u32 	%rd7, %r1, 4;
	add.s64 	%rd8, %rd1, %rd7;
	mov.b32 	%r3, 0;
	st.global.u32 	[%rd8], %r3;
$L__BB0_4:
	ret;

}


// ===== COMPILED SASS (sm_100) =====

	.target	sm_100

	.elftype	@"ET_EXEC"


//--------------------- .note.nv.tkinfo           --------------------------
	.section	.note.nv.tkinfo,"",@"SHT_NOTE"
	.sectionflags	@"SHF_NOTE_NV_TKINFO"
	.tkinfo
        /*0018*/ 	.word	0x00000002
        /*0030*/ 	.string	""
        /*0030*/ 	.string	"ptxas"
        /*0030*/ 	.string	"Cuda compilation tools, release 13.0, V13.0.88"
        /*0030*/ 	.string	"Build cuda_13.0.r13.0/compiler.36424714_0"
        /*0030*/ 	.string	"-arch sm_100 -m 64 "



//--------------------- .note.nv.cuinfo           --------------------------
	.section	.note.nv.cuinfo,"",@"SHT_NOTE"
	.sectionflags	@"SHF_NOTE_NV_CUINFO"
        /*0018*/ 	.short	0x0002
        /*001a*/ 	.short	0x0064
        /*001c*/ 	.short	0x0082
	.zero		2


//--------------------- .nv.info                  --------------------------
	.section	.nv.info,"",@"SHT_CUDA_INFO"
	.align	4


	//----- nvinfo : EIATTR_REGCOUNT
	.align		4
        /*0000*/ 	.byte	0x04, 0x2f
        /*0002*/ 	.short	(.L_1 - .L_0)
	.align		4
.L_0:
        /*0004*/ 	.word	index@(_Z6kernelPcPii)
        /*0008*/ 	.word	0x0000000c


	//----- nvinfo : EIATTR_FRAME_SIZE
	.align		4
.L_1:
        /*000c*/ 	.byte	0x04, 0x11
        /*000e*/ 	.short	(.L_3 - .L_2)
	.align		4
.L_2:
        /*0010*/ 	.word	index@(_Z6kernelPcPii)
        /*0014*/ 	.word	0x00000000


	//----- nvinfo : EIATTR_MIN_STACK_SIZE
	.align		4
.L_3:
        /*0018*/ 	.byte	0x04, 0x12
        /*001a*/ 	.short	(.L_5 - .L_4)
	.align		4
.L_4:
        /*001c*/ 	.word	index@(_Z6kernelPcPii)
        /*0020*/ 	.word	0x00000000
.L_5:


//--------------------- .nv.compat                --------------------------
	.section	.nv.compat,"",@"SHT_CUDA_COMPAT_INFO"
	.align	4
        /*0000*/ 	.byte	0x02, 0x09, 0x00, 0x00, 0x02, 0x02, 0x01, 0x00, 0x02, 0x05, 0x05, 0x00, 0x03, 0x07, 0x01, 0x01
        /*0010*/ 	.byte	0x02, 0x03, 0x00, 0x00, 0x02, 0x06, 0x01, 0x00, 0x04, 0x0b, 0x08, 0x00, 0x09, 0x00, 0x00, 0x00
        /*0020*/ 	.byte	0x00, 0x00, 0x00, 0x00


//--------------------- .nv.info._Z6kernelPcPii   --------------------------
	.section	.nv.info._Z6kernelPcPii,"",@"SHT_CUDA_INFO"
	.sectionflags	@""
	.align	4


	//----- nvinfo : EIATTR_CUDA_API_VERSION
	.align		4
        /*0000*/ 	.byte	0x04, 0x37
        /*0002*/ 	.short	(.L_7 - .L_6)
.L_6:
        /*0004*/ 	.word	0x00000082


	//----- nvinfo : EIATTR_KPARAM_INFO
	.align		4
.L_7:
        /*0008*/ 	.byte	0x04, 0x17
        /*000a*/ 	.short	(.L_9 - .L_8)
.L_8:
        /*000c*/ 	.word	0x00000000
        /*0010*/ 	.short	0x0002
        /*0012*/ 	.short	0x0010
        /*0014*/ 	.byte	0x00, 0xf0, 0x11, 0x00


	//----- nvinfo : EIATTR_KPARAM_INFO
	.align		4
.L_9:
        /*0018*/ 	.byte	0x04, 0x17
        /*001a*/ 	.short	(.L_11 - .L_10)
.L_10:
        /*001c*/ 	.word	0x00000000
        /*0020*/ 	.short	0x0001
        /*0022*/ 	.short	0x0008
        /*0024*/ 	.byte	0x00, 0xf5, 0x21, 0x00


	//----- nvinfo : EIATTR_KPARAM_INFO
	.align		4
.L_11:
        /*0028*/ 	.byte	0x04, 0x17
        /*002a*/ 	.short	(.L_13 - .L_12)
.L_12:
        /*002c*/ 	.word	0x00000000
        /*0030*/ 	.short	0x0000
        /*0032*/ 	.short	0x0000
        /*0034*/ 	.byte	0x00, 0xf5, 0x21, 0x00


	//----- nvinfo : EIATTR_SPARSE_MMA_MASK
	.align		4
.L_13:
        /*0038*/ 	.byte	0x03, 0x50
        /*003a*/ 	.short	0x0000


	//----- nvinfo : EIATTR_MAXREG_COUNT
	.align		4
        /*003c*/ 	.byte	0x03, 0x1b
        /*003e*/ 	.short	0x00ff


	//----- nvinfo : EIATTR_MERCURY_ISA_VERSION
	.align		4
        /*0040*/ 	.byte	0x03, 0x5f
        /*0042*/ 	.short	0x0101


	//----- nvinfo : EIATTR_VRC_CTA_INIT_COUNT
	.align		4
        /*0044*/ 	.byte	0x02, 0x4a
	.zero		1
	.zero		1


	//----- nvinfo : EIATTR_EXIT_INSTR_OFFSETS
	.align		4
        /*0048*/ 	.byte	0x04, 0x1c
        /*004a*/ 	.short	(.L_15 - .L_14)


	//   ....[0]....
.L_14:
        /*004c*/ 	.word	0x00000040


	//   ....[1]....
        /*0050*/ 	.word	0x000000f0


	//   ....[2]....
        /*0054*/ 	.word	0x00000130


	//----- nvinfo : EIATTR_CBANK_PARAM_SIZE
	.align		4
.L_15:
        /*0058*/ 	.byte	0x03, 0x19
        /*005a*/ 	.short	0x0014


	//----- nvinfo : EIATTR_PARAM_CBANK
	.align		4
        /*005c*/ 	.byte	0x04, 0x0a
        /*005e*/ 	.short	(.L_17 - .L_16)
	.align		4
.L_16:
        /*0060*/ 	.word	index@(.nv.constant0._Z6kernelPcPii)
        /*0064*/ 	.short	0x0380
        /*0066*/ 	.short	0x0014


	//----- nvinfo : EIATTR_SW_WAR
	.align		4
.L_17:
        /*0068*/ 	.byte	0x04, 0x36
        /*006a*/ 	.short	(.L_19 - .L_18)
.L_18:
        /*006c*/ 	.word	0x00000008
.L_19:


//--------------------- .nv.callgraph             --------------------------
	.section	.nv.callgraph,"",@"SHT_CUDA_CALLGRAPH"
	.align	4
	.sectionentsize	8
	.align		4
        /*0000*/ 	.word	0x00000000
	.align		4
        /*0004*/ 	.word	0xffffffff
	.align		4
        /*0008*/ 	.word	0x00000000
	.align		4
        /*000c*/ 	.word	0xfffffffe
	.align		4
        /*0010*/ 	.word	0x00000000
	.align		4
        /*0014*/ 	.word	0xfffffffd
	.align		4
        /*0018*/ 	.word	0x00000000
	.align		4
        /*001c*/ 	.word	0xfffffffc


//--------------------- .text._Z6kernelPcPii      --------------------------
	.section	.text._Z6kernelPcPii,"ax",@progbits
	.align	128
        .global         _Z6kernelPcPii
        .type           _Z6kernelPcPii,@function
        .size           _Z6kernelPcPii,(.L_x_1 - _Z6kernelPcPii)
        .other          _Z6kernelPcPii,@"STO_CUDA_ENTRY STV_DEFAULT"
_Z6kernelPcPii:
.text._Z6kernelPcPii:
[----:B------:R-:W-:Y:S01]  /*0000*/  LDC R1, c[0x0][0x37c] ;  /* 0x0000df00ff017b82 */ /* 0x000fe20000000800 */
[----:B------:R-:W0:Y:S01]  /*0010*/  S2R R7, SR_CTAID.X ;  /* 0x0000000000077919 */ /* 0x000e220000002500 */
[----:B------:R-:W0:Y:S02]  /*0020*/  LDCU UR4, c[0x0][0x390] ;  /* 0x00007200ff0477ac */ /* 0x000e240008000800 */
[----:B0-----:R-:W-:-:S13]  /*0030*/  ISETP.GE.U32.AND P0, PT, R7, UR4, PT ;  /* 0x0000000407007c0c */ /* 0x001fda000bf06070 */
[----:B------:R-:W-:Y:S05]  /*0040*/  @P0 EXIT ;  /* 0x000000000000094d */ /* 0x000fea0003800000 */
[----:B------:R-:W0:Y:S01]  /*0050*/  LDCU.64 UR6, c[0x0][0x380] ;  /* 0x00007000ff0677ac */ /* 0x000e220008000a00 */
[----:B------:R-:W1:Y:S01]  /*0060*/  LDCU.64 UR4, c[0x0][0x358] ;  /* 0x00006b00ff0477ac */ /* 0x000e620008000a00 */
[----:B0-----:R-:W-:-:S05]  /*0070*/  IADD3 R4, P0, PT, R7, UR6, RZ ;  /* 0x0000000607047c10 */ /* 0x001fca000ff1e0ff */
[----:B------:R-:W-:-:S05]  /*0080*/  IMAD.X R5, RZ, RZ, UR7, P0 ;  /* 0x00000007ff057e24 */ /* 0x000fca00080e06ff */
[----:B-1----:R-:W2:Y:S02]  /*0090*/  LDG.E.U8 R4, desc[UR4][R4.64] ;  /* 0x0000000404047981 */ /* 0x002ea4000c1e1100 */
[----:B--2---:R-:W-:-:S13]  /*00a0*/  ISETP.NE.AND P0, PT, R4, 0x2c, PT ;  /* 0x0000002c0400780c */ /* 0x004fda0003f05270 */
[----:B------:R-:W0:Y:S01]  /*00b0*/  @!P0 LDC.64 R2, c[0x0][0x388] ;  /* 0x0000e200ff028b82 */ /* 0x000e220000000a00 */
[----:B------:R-:W-:Y:S01]  /*00c0*/  @!P0 MOV R9, 0x1 ;  /* 0x0000000100098802 */ /* 0x000fe20000000f00 */
[----:B0-----:R-:W-:-:S05]  /*00d0*/  @!P0 IMAD.WIDE.U32 R2, R7, 0x4, R2 ;  /* 0x0000000407028825 */ /* 0x001fca00078e0002 */
[----:B------:R0:W-:Y:S01]  /*00e0*/  @!P0 STG.E desc[UR4][R2.64], R9 ;  /* 0x0000000902008986 */ /* 0x0001e2000c101904 */
[----:B------:R-:W-:Y:S05]  /*00f0*/  @!P0 EXIT ;  /* 0x000000000000894d */ /* 0x000fea0003800000 */
[----:B0-----:R-:W0:Y:S02]  /*0100*/  LDC.64 R2, c[0x0][0x388] ;  /* 0x0000e200ff027b82 */ /* 0x001e240000000a00 */
[----:B0-----:R-:W-:-:S05]  /*0110*/  IMAD.WIDE.U32 R2, R7, 0x4, R2 ;  /* 0x0000000407027825 */ /* 0x001fca00078e0002 */
[----:B------:R-:W-:Y:S01]  /*0120*/  STG.E desc[UR4][R2.64], RZ ;  /* 0x000000ff02007986 */ /* 0x000fe2000c101904 */
[----:B------:R-:W-:Y:S05]  /*0130*/  EXIT ;  /* 0x000000000000794d */ /* 0x000fea0003800000 */
.L_x_0:
[----:B------:R-:W-:-:S00]  /*0140*/  BRA `(.L_x_0) ;  /* 0xfffffffc00fc7947 */ /* 0x000fc0000383ffff */
[----:B------:R-:W-:-:S00]  /*0150*/  NOP ;  /* 0x0000000000007918 */ /* 0x000fc00000000000 */
        /* <DEDUP_REMOVED lines=10> */
.L_x_1:


//--------------------- .nv.shared.reserved.0     --------------------------
	.section	.nv.shared.reserved.0,"aw",@nobits
	.weak		__nv_reservedSMEM_offset_0_alias
	.size		__nv_reservedSMEM_offset_0_alias, 0, 64
	.other		__nv_reservedSMEM_offset_0_alias,@"STO_CUDA_RESERVED_SHARED STV_DEFAULT"
__nv_reservedSMEM_offset_0_alias:
	.zero		0
	.zero		64


//--------------------- .nv.constant0._Z6kernelPcPii --------------------------
	.section	.nv.constant0._Z6kernelPcPii,"a",@progbits
	.sectionflags	@""
	.align	4
.nv.constant0._Z6kernelPcPii:
	.zero		916


//--------------------- SYMBOLS --------------------------

	.type		.nv.reservedSmem.offset0,@object
	.size		.nv.reservedSmem.offset0,0x4
